	.headerflags	@"EF_CUDA_TEXMODE_UNIFIED EF_CUDA_64BIT_ADDRESS EF_CUDA_ACCELERATORS EF_CUDA_SM90 EF_CUDA_VIRTUAL_SM(EF_CUDA_SM90)"
	.elftype	@"ET_EXEC"


//--------------------- .nv.info                  --------------------------
	.section	.nv.info,"",@"SHT_CUDA_INFO"
	.align	4


	//----- nvinfo : EIATTR_REGCOUNT
	.align		4
        /*0000*/ 	.byte	0x04, 0x2f
        /*0002*/ 	.short	(.L_3 - .L_2)
	.align		4
.L_2:
        /*0004*/ 	.word	index@(triton_poi_fused__native_batch_norm_legit_no_training_relu_5)
        /*0008*/ 	.word	0x0000001c


	//----- nvinfo : EIATTR_MIN_STACK_SIZE
	.align		4
.L_3:
        /*000c*/ 	.byte	0x04, 0x12
        /*000e*/ 	.short	(.L_5 - .L_4)
	.align		4
.L_4:
        /*0010*/ 	.word	index@(triton_poi_fused__native_batch_norm_legit_no_training_relu_5)
        /*0014*/ 	.word	0x00000000


	//----- nvinfo : EIATTR_FRAME_SIZE
	.align		4
.L_5:
        /*0018*/ 	.byte	0x04, 0x11
        /*001a*/ 	.short	(.L_7 - .L_6)
	.align		4
.L_6:
        /*001c*/ 	.word	index@(triton_poi_fused__native_batch_norm_legit_no_training_relu_5)
        /*0020*/ 	.word	0x00000000


	//----- nvinfo : EIATTR_MIN_STACK_SIZE
	.align		4
.L_7:
        /*0024*/ 	.byte	0x04, 0x12
        /*0026*/ 	.short	(.L_9 - .L_8)
	.align		4
.L_8:
        /*0028*/ 	.word	index@(triton_poi_fused__native_batch_norm_legit_no_training_relu_5)
        /*002c*/ 	.word	0x00000000
.L_9:


//--------------------- .nv.info.triton_poi_fused__native_batch_norm_legit_no_training_relu_5 --------------------------
	.section	.nv.info.triton_poi_fused__native_batch_norm_legit_no_training_relu_5,"",@"SHT_CUDA_INFO"
	.sectionflags	@""
	.align	4


	//----- nvinfo : EIATTR_CUDA_API_VERSION
	.align		4
        /*0000*/ 	.byte	0x04, 0x37
        /*0002*/ 	.short	(.L_11 - .L_10)
.L_10:
        /*0004*/ 	.word	0x0000007c


	//----- nvinfo : EIATTR_KPARAM_INFO
	.align		4
.L_11:
        /*0008*/ 	.byte	0x04, 0x17
        /*000a*/ 	.short	(.L_13 - .L_12)
.L_12:
        /*000c*/ 	.word	0x00000000
        /*0010*/ 	.short	0x0007
        /*0012*/ 	.short	0x0038
        /*0014*/ 	.byte	0x00, 0xf0, 0x11, 0x00


	//----- nvinfo : EIATTR_KPARAM_INFO
	.align		4
.L_13:
        /*0018*/ 	.byte	0x04, 0x17
        /*001a*/ 	.short	(.L_15 - .L_14)
.L_14:
        /*001c*/ 	.word	0x00000000
        /*0020*/ 	.short	0x0006
        /*0022*/ 	.short	0x0030
        /*0024*/ 	.byte	0x00, 0xf4, 0x21, 0x00


	//----- nvinfo : EIATTR_KPARAM_INFO
	.align		4
.L_15:
        /*0028*/ 	.byte	0x04, 0x17
        /*002a*/ 	.short	(.L_17 - .L_16)
.L_16:
        /*002c*/ 	.word	0x00000000
        /*0030*/ 	.short	0x0005
        /*0032*/ 	.short	0x0028
        /*0034*/ 	.byte	0x00, 0xf4, 0x21, 0x00


	//----- nvinfo : EIATTR_KPARAM_INFO
	.align		4
.L_17:
        /*0038*/ 	.byte	0x04, 0x17
        /*003a*/ 	.short	(.L_19 - .L_18)
.L_18:
        /*003c*/ 	.word	0x00000000
        /*0040*/ 	.short	0x0004
        /*0042*/ 	.short	0x0020
        /*0044*/ 	.byte	0x00, 0xf4, 0x21, 0x00


	//----- nvinfo : EIATTR_KPARAM_INFO
	.align		4
.L_19:
        /*0048*/ 	.byte	0x04, 0x17
        /*004a*/ 	.short	(.L_21 - .L_20)
.L_20:
        /*004c*/ 	.word	0x00000000
        /*0050*/ 	.short	0x0003
        /*0052*/ 	.short	0x0018
        /*0054*/ 	.byte	0x00, 0xf4, 0x21, 0x00


	//----- nvinfo : EIATTR_KPARAM_INFO
	.align		4
.L_21:
        /*0058*/ 	.byte	0x04, 0x17
        /*005a*/ 	.short	(.L_23 - .L_22)
.L_22:
        /*005c*/ 	.word	0x00000000
        /*0060*/ 	.short	0x0002
        /*0062*/ 	.short	0x0010
        /*0064*/ 	.byte	0x00, 0xf4, 0x21, 0x00


	//----- nvinfo : EIATTR_KPARAM_INFO
	.align		4
.L_23:
        /*0068*/ 	.byte	0x04, 0x17
        /*006a*/ 	.short	(.L_25 - .L_24)
.L_24:
        /*006c*/ 	.word	0x00000000
        /*0070*/ 	.short	0x0001
        /*0072*/ 	.short	0x0008
        /*0074*/ 	.byte	0x00, 0xf4, 0x21, 0x00


	//----- nvinfo : EIATTR_KPARAM_INFO
	.align		4
.L_25:
        /*0078*/ 	.byte	0x04, 0x17
        /*007a*/ 	.short	(.L_27 - .L_26)
.L_26:
        /*007c*/ 	.word	0x00000000
        /*0080*/ 	.short	0x0000
        /*0082*/ 	.short	0x0000
        /*0084*/ 	.byte	0x00, 0xf4, 0x21, 0x00


	//----- nvinfo : EIATTR_SPARSE_MMA_MASK
	.align		4
.L_27:
        /*0088*/ 	.byte	0x03, 0x50
        /*008a*/ 	.short	0x0000


	//----- nvinfo : EIATTR_MAXREG_COUNT
	.align		4
        /*008c*/ 	.byte	0x03, 0x1b
        /*008e*/ 	.short	0x00ff


	//----- nvinfo : EIATTR_EXIT_INSTR_OFFSETS
	.align		4
        /*0090*/ 	.byte	0x04, 0x1c
        /*0092*/ 	.short	(.L_29 - .L_28)


	//   ....[0]....
.L_28:
        /*0094*/ 	.word	0x00000510


	//   ....[1]....
        /*0098*/ 	.word	0x00000530


	//----- nvinfo : EIATTR_REQNTID
	.align		4
.L_29:
        /*009c*/ 	.byte	0x04, 0x10
        /*009e*/ 	.short	(.L_31 - .L_30)
.L_30:
        /*00a0*/ 	.word	0x00000080
        /*00a4*/ 	.word	0x00000001
        /*00a8*/ 	.word	0x00000001


	//----- nvinfo : EIATTR_CBANK_PARAM_SIZE
	.align		4
.L_31:
        /*00ac*/ 	.byte	0x03, 0x19
        /*00ae*/ 	.short	0x003c


	//----- nvinfo : EIATTR_PARAM_CBANK
	.align		4
        /*00b0*/ 	.byte	0x04, 0x0a
        /*00b2*/ 	.short	(.L_33 - .L_32)
	.align		4
.L_32:
        /*00b4*/ 	.word	index@(.nv.constant0.triton_poi_fused__native_batch_norm_legit_no_training_relu_5)
        /*00b8*/ 	.short	0x0210
        /*00ba*/ 	.short	0x003c


	//----- nvinfo : EIATTR_SW_WAR
	.align		4
.L_33:
        /*00bc*/ 	.byte	0x04, 0x36
        /*00be*/ 	.short	(.L_35 - .L_34)
.L_34:
        /*00c0*/ 	.word	0x00000008
.L_35:


//--------------------- .nv.callgraph             --------------------------
	.section	.nv.callgraph,"",@"SHT_CUDA_CALLGRAPH"
	.align	4
	.sectionentsize	8
	.align		4
        /*0000*/ 	.word	0x00000000
	.align		4
        /*0004*/ 	.word	0xffffffff
	.align		4
        /*0008*/ 	.word	0x00000000
	.align		4
        /*000c*/ 	.word	0xfffffffe
	.align		4
        /*0010*/ 	.word	0x00000000
	.align		4
        /*0014*/ 	.word	0xfffffffd
	.align		4
        /*0018*/ 	.word	0x00000000
	.align		4
        /*001c*/ 	.word	0xfffffffc


//--------------------- .nv.constant4             --------------------------
	.section	.nv.constant4,"a",@progbits
	.align	8
	.align		8
.nv.constant4:
        /*0000*/ 	.dword	_$_str
	.align		8
        /*0008*/ 	.dword	_$_str_$_2


//--------------------- .text.triton_poi_fused__native_batch_norm_legit_no_training_relu_5 --------------------------
	.section	.text.triton_poi_fused__native_batch_norm_legit_no_training_relu_5,"ax",@progbits
	.align	128
        .global         triton_poi_fused__native_batch_norm_legit_no_training_relu_5
        .type           triton_poi_fused__native_batch_norm_legit_no_training_relu_5,@function
        .size           triton_poi_fused__native_batch_norm_legit_no_training_relu_5,(.L_x_1 - triton_poi_fused__native_batch_norm_legit_no_training_relu_5)
        .other          triton_poi_fused__native_batch_norm_legit_no_training_relu_5,@"STO_CUDA_ENTRY STV_DEFAULT"
triton_poi_fused__native_batch_norm_legit_no_training_relu_5:
.text.triton_poi_fused__native_batch_norm_legit_no_training_relu_5:
[----:B------:R-:W0:Y:S01]  /*0000*/  LDC R1, c[0x0][0x28] ;  /* 0x00000a00ff017b82 */ /* 0x000e220000000800 */
[----:B------:R-:W1:Y:S07]  /*0010*/  S2R R0, SR_TID.X ;  /* 0x0000000000007919 */ /* 0x000e6e0000002100 */
[----:B------:R-:W2:Y:S01]  /*0020*/  LDC.64 R2, c[0x0][0x220] ;  /* 0x00008800ff027b82 */ /* 0x000ea20000000a00 */
[----:B------:R-:W-:Y:S01]  /*0030*/  CS2R R14, SRZ ;  /* 0x00000000000e7805 */ /* 0x000fe2000001ff00 */
[----:B------:R-:W-:Y:S01]  /*0040*/  ULDC.64 UR4, c[0x0][0x208] ;  /* 0x0000820000047ab9 */ /* 0x000fe20000000a00 */
[----:B------:R-:W3:Y:S05]  /*0050*/  S2R R5, SR_CTAID.X ;  /* 0x0000000000057919 */ /* 0x000eea0000002500 */
[----:B------:R-:W4:Y:S08]  /*0060*/  LDC.64 R22, c[0x0][0x218] ;  /* 0x00008600ff167b82 */ /* 0x000f300000000a00 */
[----:B------:R-:W5:Y:S08]  /*0070*/  LDC.64 R24, c[0x0][0x210] ;  /* 0x00008400ff187b82 */ /* 0x000f700000000a00 */
[----:B------:R-:W4:Y:S01]  /*0080*/  LDC.64 R12, c[0x0][0x230] ;  /* 0x00008c00ff0c7b82 */ /* 0x000f220000000a00 */
[----:B-1----:R-:W-:-:S04]  /*0090*/  SHF.L.U32 R0, R0, 0x1, RZ ;  /* 0x0000000100007819 */ /* 0x002fc800000006ff */
[----:B------:R-:W-:-:S04]  /*00a0*/  LOP3.LUT R0, R0, 0xfe, RZ, 0xc0, !PT ;  /* 0x000000fe00007812 */ /* 0x000fc800078ec0ff */
[----:B---3--:R-:W-:-:S04]  /*00b0*/  LEA R0, R5, R0, 0x8 ;  /* 0x0000000005007211 */ /* 0x008fc800078e40ff */
[----:B------:R-:W-:Y:S01]  /*00c0*/  IADD3 R17, R0, 0x1, RZ ;  /* 0x0000000100117810 */ /* 0x000fe20007ffe0ff */
[C---:B------:R-:W-:Y:S01]  /*00d0*/  IMAD.HI R4, R0.reuse, 0x2e8ba2e9, RZ ;  /* 0x2e8ba2e900047827 */ /* 0x040fe200078e02ff */
[----:B------:R-:W-:-:S03]  /*00e0*/  ISETP.GE.AND P0, PT, R0, 0xa52c, PT ;  /* 0x0000a52c0000780c */ /* 0x000fc60003f06270 */
[----:B------:R-:W-:Y:S01]  /*00f0*/  IMAD.HI R6, R17, 0x2e8ba2e9, RZ ;  /* 0x2e8ba2e911067827 */ /* 0x000fe200078e02ff */
[----:B------:R-:W-:-:S04]  /*0100*/  SHF.R.S32.HI R5, RZ, 0x1, R4 ;  /* 0x00000001ff057819 */ /* 0x000fc80000011404 */
[----:B------:R-:W-:Y:S02]  /*0110*/  SHF.R.S32.HI R9, RZ, 0x1, R6 ;  /* 0x00000001ff097819 */ /* 0x000fe40000011406 */
[----:B------:R-:W-:Y:S02]  /*0120*/  LEA.HI R5, R4, R5, RZ, 0x1 ;  /* 0x0000000504057211 */ /* 0x000fe400078f08ff */
[----:B------:R-:W-:Y:S02]  /*0130*/  LEA.HI R6, R6, R9, RZ, 0x1 ;  /* 0x0000000906067211 */ /* 0x000fe400078f08ff */
[----:B------:R-:W1:Y:S01]  /*0140*/  LDC.64 R8, c[0x0][0x228] ;  /* 0x00008a00ff087b82 */ /* 0x000e620000000a00 */
[----:B------:R-:W-:Y:S02]  /*0150*/  IMAD R7, R5, -0xb, R0 ;  /* 0xfffffff505077824 */ /* 0x000fe400078e0200 */
[----:B------:R-:W-:Y:S02]  /*0160*/  IMAD R17, R6, -0xb, R17 ;  /* 0xfffffff506117824 */ /* 0x000fe400078e0211 */
[----:B--2---:R-:W-:-:S04]  /*0170*/  IMAD.WIDE R4, R7, 0x4, R2 ;  /* 0x0000000407047825 */ /* 0x004fc800078e0202 */
[----:B------:R-:W-:Y:S01]  /*0180*/  IMAD.WIDE R20, R17, 0x4, R2 ;  /* 0x0000000411147825 */ /* 0x000fe200078e0202 */
[----:B------:R-:W2:Y:S04]  /*0190*/  @!P0 LDG.E.EL R15, desc[UR4][R4.64] ;  /* 0x00000004040f8981 */ /* 0x000ea8000c2e1900 */
[----:B------:R5:W3:Y:S01]  /*01a0*/  @!P0 LDG.E.EL R14, desc[UR4][R20.64] ;  /* 0x00000004140e8981 */ /* 0x000ae2000c2e1900 */
[----:B------:R-:W-:Y:S02]  /*01b0*/  CS2R R10, SRZ ;  /* 0x00000000000a7805 */ /* 0x000fe4000001ff00 */
[----:B------:R-:W-:Y:S01]  /*01c0*/  CS2R R2, SRZ ;  /* 0x0000000000027805 */ /* 0x000fe2000001ff00 */
[----:B----4-:R-:W-:-:S04]  /*01d0*/  IMAD.WIDE R18, R7, 0x4, R22 ;  /* 0x0000000407127825 */ /* 0x010fc800078e0216 */
[----:B------:R-:W-:Y:S01]  /*01e0*/  IMAD.WIDE R22, R17, 0x4, R22 ;  /* 0x0000000411167825 */ /* 0x000fe200078e0216 */
[----:B------:R-:W4:Y:S03]  /*01f0*/  @!P0 LDG.E.EL R11, desc[UR4][R18.64] ;  /* 0x00000004120b8981 */ /* 0x000f26000c2e1900 */
[----:B-----5:R-:W-:Y:S01]  /*0200*/  IMAD.WIDE R20, R0, 0x4, R24 ;  /* 0x0000000400147825 */ /* 0x020fe200078e0218 */
[----:B------:R-:W5:Y:S03]  /*0210*/  @!P0 LDG.E.EL R10, desc[UR4][R22.64] ;  /* 0x00000004160a8981 */ /* 0x000f66000c2e1900 */
[C---:B-1----:R-:W-:Y:S01]  /*0220*/  IMAD.WIDE R4, R7.reuse, 0x4, R8 ;  /* 0x0000000407047825 */ /* 0x042fe200078e0208 */
[----:B------:R-:W4:Y:S03]  /*0230*/  @!P0 LDG.E.64 R2, desc[UR4][R20.64] ;  /* 0x0000000414028981 */ /* 0x000f26000c1e1b00 */
[----:B0-----:R-:W-:-:S04]  /*0240*/  IMAD.WIDE R6, R7, 0x4, R12 ;  /* 0x0000000407067825 */ /* 0x001fc800078e020c */
[----:B------:R-:W-:-:S04]  /*0250*/  IMAD.WIDE R8, R17, 0x4, R8 ;  /* 0x0000000411087825 */ /* 0x000fc800078e0208 */
[----:B------:R-:W-:Y:S01]  /*0260*/  IMAD.WIDE R24, R17, 0x4, R12 ;  /* 0x0000000411187825 */ /* 0x000fe200078e020c */
[----:B------:R-:W-:Y:S02]  /*0270*/  CS2R R16, SRZ ;  /* 0x0000000000107805 */ /* 0x000fe4000001ff00 */
[----:B------:R-:W-:-:S04]  /*0280*/  CS2R R12, SRZ ;  /* 0x00000000000c7805 */ /* 0x000fc8000001ff00 */
[----:B------:R0:W4:Y:S04]  /*0290*/  @!P0 LDG.E.EL R16, desc[UR4][R4.64] ;  /* 0x0000000404108981 */ /* 0x000128000c2e1900 */
[----:B------:R1:W4:Y:S04]  /*02a0*/  @!P0 LDG.E.EL R17, desc[UR4][R8.64] ;  /* 0x0000000408118981 */ /* 0x000328000c2e1900 */
[----:B------:R1:W5:Y:S01]  /*02b0*/  @!P0 LDG.E.EL R13, desc[UR4][R6.64] ;  /* 0x00000004060d8981 */ /* 0x000362000c2e1900 */
[----:B0-----:R-:W0:Y:S03]  /*02c0*/  LDC.64 R4, c[0x0][0x238] ;  /* 0x00008e00ff047b82 */ /* 0x001e260000000a00 */
[----:B------:R-:W5:Y:S01]  /*02d0*/  @!P0 LDG.E.EL R12, desc[UR4][R24.64] ;  /* 0x00000004180c8981 */ /* 0x000f62000c2e1900 */
[----:B-1----:R-:W-:-:S04]  /*02e0*/  HFMA2.MMA R8, -RZ, RZ, 1.625, 0 ;  /* 0x3e800000ff087435 */ /* 0x002fc800000001ff */
[----:B------:R-:W1:Y:S01]  /*02f0*/  LDC.64 R6, c[0x0][0x240] ;  /* 0x00009000ff067b82 */ /* 0x000e620000000a00 */
[----:B0-----:R-:W-:-:S04]  /*0300*/  IMAD.WIDE R4, R0, 0x4, R4 ;  /* 0x0000000400047825 */ /* 0x001fc800078e0204 */
[----:B-1----:R-:W-:-:S04]  /*0310*/  IMAD.WIDE R6, R0, 0x4, R6 ;  /* 0x0000000400067825 */ /* 0x002fc800078e0206 */
[----:B--2---:R-:W-:Y:S01]  /*0320*/  FADD R15, R15, 0.0010000000474974513054 ;  /* 0x3a83126f0f0f7421 */ /* 0x004fe20000000000 */
[----:B---3--:R-:W-:-:S03]  /*0330*/  FADD R14, R14, 0.0010000000474974513054 ;  /* 0x3a83126f0e0e7421 */ /* 0x008fc60000000000 */
[----:B------:R-:W0:Y:S08]  /*0340*/  MUFU.SQRT R18, R15 ;  /* 0x0000000f00127308 */ /* 0x000e300000002000 */
[----:B------:R-:W1:Y:S01]  /*0350*/  MUFU.SQRT R19, R14 ;  /* 0x0000000e00137308 */ /* 0x000e620000002000 */
[C---:B0-----:R-:W-:Y:S02]  /*0360*/  FSETP.GT.AND P1, PT, R18.reuse, 8.50705917302346158658e+37, PT ;  /* 0x7e8000001200780b */ /* 0x041fe40003f24000 */
[----:B------:R-:W-:-:S02]  /*0370*/  FSETP.GEU.AND P3, PT, R18, 1.175494350822287508e-38, PT ;  /* 0x008000001200780b */ /* 0x000fc40003f6e000 */
[C---:B-1----:R-:W-:Y:S02]  /*0380*/  FSETP.GT.AND P2, PT, R19.reuse, 8.50705917302346158658e+37, PT ;  /* 0x7e8000001300780b */ /* 0x042fe40003f44000 */
[----:B------:R-:W-:-:S07]  /*0390*/  FSETP.GEU.AND P4, PT, R19, 1.175494350822287508e-38, PT ;  /* 0x008000001300780b */ /* 0x000fce0003f8e000 */
[----:B------:R-:W-:-:S04]  /*03a0*/  @P1 FMUL R18, R18, 0.25 ;  /* 0x3e80000012121820 */ /* 0x000fc80000400000 */
[----:B------:R-:W-:Y:S01]  /*03b0*/  @!P3 FMUL R18, R18, 16777216 ;  /* 0x4b8000001212b820 */ /* 0x000fe20000400000 */
[----:B------:R-:W-:-:S04]  /*03c0*/  @P2 FMUL R19, R19, 0.25 ;  /* 0x3e80000013132820 */ /* 0x000fc80000400000 */
[----:B------:R-:W-:Y:S01]  /*03d0*/  @!P4 FMUL R19, R19, 16777216 ;  /* 0x4b8000001313c820 */ /* 0x000fe20000400000 */
[----:B------:R-:W0:Y:S01]  /*03e0*/  MUFU.RCP R18, R18 ;  /* 0x0000001200127308 */ /* 0x000e220000001000 */
[----:B------:R-:W-:-:S07]  /*03f0*/  FSEL R9, R8, 1, P1 ;  /* 0x3f80000008097808 */ /* 0x000fce0000800000 */
[----:B------:R-:W1:Y:S01]  /*0400*/  MUFU.RCP R19, R19 ;  /* 0x0000001300137308 */ /* 0x000e620000001000 */
[----:B------:R-:W-:Y:S01]  /*0410*/  FSEL R8, R8, 1, P2 ;  /* 0x3f80000008087808 */ /* 0x000fe20001000000 */
[----:B------:R-:W-:-:S04]  /*0420*/  @!P3 FMUL R9, R9, 16777216 ;  /* 0x4b8000000909b820 */ /* 0x000fc80000400000 */
[----:B------:R-:W-:Y:S01]  /*0430*/  @!P4 FMUL R8, R8, 16777216 ;  /* 0x4b8000000808c820 */ /* 0x000fe20000400000 */
[----:B----4-:R-:W-:Y:S01]  /*0440*/  FADD R2, -R11, R2 ;  /* 0x000000020b027221 */ /* 0x010fe20000000100 */
[----:B-----5:R-:W-:Y:S01]  /*0450*/  FADD R3, -R10, R3 ;  /* 0x000000030a037221 */ /* 0x020fe20000000100 */
[----:B0-----:R-:W-:Y:S01]  /*0460*/  FMUL R9, R18, R9 ;  /* 0x0000000912097220 */ /* 0x001fe20000400000 */
[----:B-1----:R-:W-:-:S03]  /*0470*/  FMUL R8, R19, R8 ;  /* 0x0000000813087220 */ /* 0x002fc60000400000 */
[----:B------:R-:W-:Y:S01]  /*0480*/  FMUL R2, R2, R9 ;  /* 0x0000000902027220 */ /* 0x000fe20000400000 */
[----:B------:R-:W-:-:S03]  /*0490*/  FMUL R3, R3, R8 ;  /* 0x0000000803037220 */ /* 0x000fc60000400000 */
[----:B------:R-:W-:Y:S01]  /*04a0*/  FFMA R2, R2, R16, R13 ;  /* 0x0000001002027223 */ /* 0x000fe2000000000d */
[----:B------:R-:W-:-:S04]  /*04b0*/  FFMA R3, R3, R17, R12 ;  /* 0x0000001103037223 */ /* 0x000fc8000000000c */
[C---:B------:R-:W-:Y:S02]  /*04c0*/  FSETP.GEU.AND P1, PT, R2.reuse, RZ, PT ;  /* 0x000000ff0200720b */ /* 0x040fe40003f2e000 */
[C---:B------:R-:W-:Y:S01]  /*04d0*/  FSETP.GEU.AND P2, PT, R3.reuse, RZ, PT ;  /* 0x000000ff0300720b */ /* 0x040fe20003f4e000 */
[----:B------:R0:W-:Y:S01]  /*04e0*/  @!P0 STG.E.64 desc[UR4][R4.64], R2 ;  /* 0x0000000204008986 */ /* 0x0001e2000c101b04 */
[----:B------:R-:W-:Y:S02]  /*04f0*/  FSEL R8, R2, RZ, P1 ;  /* 0x000000ff02087208 */ /* 0x000fe40000800000 */
[----:B------:R-:W-:Y:S01]  /*0500*/  FSEL R9, R3, RZ, P2 ;  /* 0x000000ff03097208 */ /* 0x000fe20001000000 */
[----:B0-----:R-:W-:Y:S08]  /*0510*/  @P0 EXIT ;  /* 0x000000000000094d */ /* 0x001ff00003800000 */
[----:B------:R-:W-:Y:S01]  /*0520*/  STG.E.64 desc[UR4][R6.64], R8 ;  /* 0x0000000806007986 */ /* 0x000fe2000c101b04 */
[----:B------:R-:W-:Y:S05]  /*0530*/  EXIT ;  /* 0x000000000000794d */ /* 0x000fea0003800000 */
.L_x_0:
[----:B------:R-:W-:-:S00]  /*0540*/  BRA `(.L_x_0) ;  /* 0xfffffffc00fc7947 */ /* 0x000fc0000383ffff */
[----:B------:R-:W-:-:S00]  /*0550*/  NOP ;  /* 0x0000000000007918 */ /* 0x000fc00000000000 */
        /* <DEDUP_REMOVED lines=10> */
.L_x_1:


//--------------------- .nv.global.init           --------------------------
	.section	.nv.global.init,"aw",@progbits
.nv.global.init:
	.type		_$_str,@object
	.size		_$_str,(_$_str_$_2 - _$_str)
_$_str:
        /*0000*/ 	.byte	0x5f, 0x5f, 0x43, 0x55, 0x44, 0x41, 0x5f, 0x46, 0x54, 0x5a, 0x00
	.type		_$_str_$_2,@object
	.size		_$_str_$_2,(.L_1 - _$_str_$_2)
_$_str_$_2:
        /*000b*/ 	.byte	0x5f, 0x5f, 0x43, 0x55, 0x44, 0x41, 0x5f, 0x50, 0x52, 0x45, 0x43, 0x5f, 0x53, 0x51, 0x52, 0x54
        /*001b*/ 	.byte	0x00
.L_1:


//--------------------- .nv.constant0.triton_poi_fused__native_batch_norm_legit_no_training_relu_5 --------------------------
	.section	.nv.constant0.triton_poi_fused__native_batch_norm_legit_no_training_relu_5,"a",@progbits
	.sectionflags	@""
	.align	4
.nv.constant0.triton_poi_fused__native_batch_norm_legit_no_training_relu_5:
	.zero		588
